//
// Generated by NVIDIA NVVM Compiler
//
// Compiler Build ID: CL-36424714
// Cuda compilation tools, release 13.0, V13.0.88
// Based on NVVM 20.0.0
//

.version 9.0
.target sm_100
.address_size 64

	// .globl	_Z13processKernelPKiPii
.const .align 4 .b8 d_params[8];

.visible .entry _Z13processKernelPKiPii(
	.param .u64 .ptr .align 1 _Z13processKernelPKiPii_param_0,
	.param .u64 .ptr .align 1 _Z13processKernelPKiPii_param_1,
	.param .u32 _Z13processKernelPKiPii_param_2
)
{
	.reg .pred 	%p<2>;
	.reg .b32 	%r<10>;
	.reg .b32 	%f<4>;
	.reg .b64 	%rd<8>;

	ld.param.u64 	%rd1, [_Z13processKernelPKiPii_param_0];
	ld.param.u64 	%rd2, [_Z13processKernelPKiPii_param_1];
	ld.param.u32 	%r2, [_Z13processKernelPKiPii_param_2];
	mov.u32 	%r3, %ctaid.x;
	mov.u32 	%r4, %ntid.x;
	mov.u32 	%r5, %tid.x;
	mad.lo.s32 	%r1, %r3, %r4, %r5;
	setp.ge.s32 	%p1, %r1, %r2;
	@%p1 bra 	$L__BB0_2;
	cvta.to.global.u64 	%rd3, %rd1;
	cvta.to.global.u64 	%rd4, %rd2;
	mul.wide.s32 	%rd5, %r1, 4;
	add.s64 	%rd6, %rd3, %rd5;
	ld.global.u32 	%r6, [%rd6];
	ld.const.u32 	%r7, [d_params];
	add.s32 	%r8, %r7, %r6;
	cvt.rn.f32.s32 	%f1, %r8;
	ld.const.f32 	%f2, [d_params+4];
	mul.f32 	%f3, %f2, %f1;
	cvt.rzi.s32.f32 	%r9, %f3;
	add.s64 	%rd7, %rd4, %rd5;
	st.global.u32 	[%rd7], %r9;
$L__BB0_2:
	ret;

}


// ===== COMPILED SASS (sm_100) =====

	.target	sm_100

	.elftype	@"ET_EXEC"


//--------------------- .note.nv.tkinfo           --------------------------
	.section	.note.nv.tkinfo,"",@"SHT_NOTE"
	.sectionflags	@"SHF_NOTE_NV_TKINFO"
	.tkinfo
        /*0018*/ 	.word	0x00000002
        /*0030*/ 	.string	""
        /*0030*/ 	.string	"ptxas"
        /*0030*/ 	.string	"Cuda compilation tools, release 13.0, V13.0.88"
        /*0030*/ 	.string	"Build cuda_13.0.r13.0/compiler.36424714_0"
        /*0030*/ 	.string	"-arch sm_100 -m 64 "



//--------------------- .note.nv.cuinfo           --------------------------
	.section	.note.nv.cuinfo,"",@"SHT_NOTE"
	.sectionflags	@"SHF_NOTE_NV_CUINFO"
        /*0018*/ 	.short	0x0002
        /*001a*/ 	.short	0x0064
        /*001c*/ 	.short	0x0082
	.zero		2


//--------------------- .nv.info                  --------------------------
	.section	.nv.info,"",@"SHT_CUDA_INFO"
	.align	4


	//----- nvinfo : EIATTR_REGCOUNT
	.align		4
        /*0000*/ 	.byte	0x04, 0x2f
        /*0002*/ 	.short	(.L_2 - .L_1)
	.align		4
.L_1:
        /*0004*/ 	.word	index@(_Z13processKernelPKiPii)
        /*0008*/ 	.word	0x0000000c


	//----- nvinfo : EIATTR_FRAME_SIZE
	.align		4
.L_2:
        /*000c*/ 	.byte	0x04, 0x11
        /*000e*/ 	.short	(.L_4 - .L_3)
	.align		4
.L_3:
        /*0010*/ 	.word	index@(_Z13processKernelPKiPii)
        /*0014*/ 	.word	0x00000000


	//----- nvinfo : EIATTR_MIN_STACK_SIZE
	.align		4
.L_4:
        /*0018*/ 	.byte	0x04, 0x12
        /*001a*/ 	.short	(.L_6 - .L_5)
	.align		4
.L_5:
        /*001c*/ 	.word	index@(_Z13processKernelPKiPii)
        /*0020*/ 	.word	0x00000000
.L_6:


//--------------------- .nv.compat                --------------------------
	.section	.nv.compat,"",@"SHT_CUDA_COMPAT_INFO"
	.align	4
        /*0000*/ 	.byte	0x02, 0x09, 0x00, 0x00, 0x02, 0x02, 0x01, 0x00, 0x02, 0x05, 0x05, 0x00, 0x03, 0x07, 0x01, 0x01
        /*0010*/ 	.byte	0x02, 0x03, 0x00, 0x00, 0x02, 0x06, 0x01, 0x00, 0x04, 0x0b, 0x08, 0x00, 0x09, 0x00, 0x00, 0x00
        /*0020*/ 	.byte	0x00, 0x00, 0x00, 0x00


//--------------------- .nv.info._Z13processKernelPKiPii --------------------------
	.section	.nv.info._Z13processKernelPKiPii,"",@"SHT_CUDA_INFO"
	.sectionflags	@""
	.align	4


	//----- nvinfo : EIATTR_CUDA_API_VERSION
	.align		4
        /*0000*/ 	.byte	0x04, 0x37
        /*0002*/ 	.short	(.L_8 - .L_7)
.L_7:
        /*0004*/ 	.word	0x00000082


	//----- nvinfo : EIATTR_KPARAM_INFO
	.align		4
.L_8:
        /*0008*/ 	.byte	0x04, 0x17
        /*000a*/ 	.short	(.L_10 - .L_9)
.L_9:
        /*000c*/ 	.word	0x00000000
        /*0010*/ 	.short	0x0002
        /*0012*/ 	.short	0x0010
        /*0014*/ 	.byte	0x00, 0xf0, 0x11, 0x00


	//----- nvinfo : EIATTR_KPARAM_INFO
	.align		4
.L_10:
        /*0018*/ 	.byte	0x04, 0x17
        /*001a*/ 	.short	(.L_12 - .L_11)
.L_11:
        /*001c*/ 	.word	0x00000000
        /*0020*/ 	.short	0x0001
        /*0022*/ 	.short	0x0008
        /*0024*/ 	.byte	0x00, 0xf5, 0x21, 0x00


	//----- nvinfo : EIATTR_KPARAM_INFO
	.align		4
.L_12:
        /*0028*/ 	.byte	0x04, 0x17
        /*002a*/ 	.short	(.L_14 - .L_13)
.L_13:
        /*002c*/ 	.word	0x00000000
        /*0030*/ 	.short	0x0000
        /*0032*/ 	.short	0x0000
        /*0034*/ 	.byte	0x00, 0xf5, 0x21, 0x00


	//----- nvinfo : EIATTR_SPARSE_MMA_MASK
	.align		4
.L_14:
        /*0038*/ 	.byte	0x03, 0x50
        /*003a*/ 	.short	0x0000


	//----- nvinfo : EIATTR_MAXREG_COUNT
	.align		4
        /*003c*/ 	.byte	0x03, 0x1b
        /*003e*/ 	.short	0x00ff


	//----- nvinfo : EIATTR_MERCURY_ISA_VERSION
	.align		4
        /*0040*/ 	.byte	0x03, 0x5f
        /*0042*/ 	.short	0x0101


	//----- nvinfo : EIATTR_VRC_CTA_INIT_COUNT
	.align		4
        /*0044*/ 	.byte	0x02, 0x4a
	.zero		1
	.zero		1


	//----- nvinfo : EIATTR_EXIT_INSTR_OFFSETS
	.align		4
        /*0048*/ 	.byte	0x04, 0x1c
        /*004a*/ 	.short	(.L_16 - .L_15)


	//   ....[0]....
.L_15:
        /*004c*/ 	.word	0x00000070


	//   ....[1]....
        /*0050*/ 	.word	0x00000140


	//----- nvinfo : EIATTR_CBANK_PARAM_SIZE
	.align		4
.L_16:
        /*0054*/ 	.byte	0x03, 0x19
        /*0056*/ 	.short	0x0014


	//----- nvinfo : EIATTR_PARAM_CBANK
	.align		4
        /*0058*/ 	.byte	0x04, 0x0a
        /*005a*/ 	.short	(.L_18 - .L_17)
	.align		4
.L_17:
        /*005c*/ 	.word	index@(.nv.constant0._Z13processKernelPKiPii)
        /*0060*/ 	.short	0x0380
        /*0062*/ 	.short	0x0014


	//----- nvinfo : EIATTR_SW_WAR
	.align		4
.L_18:
        /*0064*/ 	.byte	0x04, 0x36
        /*0066*/ 	.short	(.L_20 - .L_19)
.L_19:
        /*0068*/ 	.word	0x00000008
.L_20:


//--------------------- .nv.callgraph             --------------------------
	.section	.nv.callgraph,"",@"SHT_CUDA_CALLGRAPH"
	.align	4
	.sectionentsize	8
	.align		4
        /*0000*/ 	.word	0x00000000
	.align		4
        /*0004*/ 	.word	0xffffffff
	.align		4
        /*0008*/ 	.word	0x00000000
	.align		4
        /*000c*/ 	.word	0xfffffffe
	.align		4
        /*0010*/ 	.word	0x00000000
	.align		4
        /*0014*/ 	.word	0xfffffffd
	.align		4
        /*0018*/ 	.word	0x00000000
	.align		4
        /*001c*/ 	.word	0xfffffffc


//--------------------- .nv.constant3             --------------------------
	.section	.nv.constant3,"a",@progbits
	.align	4
.nv.constant3:
	.type		d_params,@object
	.size		d_params,(.L_0 - d_params)
d_params:
	.zero		8
.L_0:


//--------------------- .text._Z13processKernelPKiPii --------------------------
	.section	.text._Z13processKernelPKiPii,"ax",@progbits
	.align	128
        .global         _Z13processKernelPKiPii
        .type           _Z13processKernelPKiPii,@function
        .size           _Z13processKernelPKiPii,(.L_x_1 - _Z13processKernelPKiPii)
        .other          _Z13processKernelPKiPii,@"STO_CUDA_ENTRY STV_DEFAULT"
_Z13processKernelPKiPii:
.text._Z13processKernelPKiPii:
[----:B------:R-:W-:Y:S01]  /*0000*/  LDC R1, c[0x0][0x37c] ;  /* 0x0000df00ff017b82 */ /* 0x000fe20000000800 */
[----:B------:R-:W0:Y:S07]  /*0010*/  S2R R0, SR_TID.X ;  /* 0x0000000000007919 */ /* 0x000e2e0000002100 */
[----:B------:R-:W0:Y:S01]  /*0020*/  S2UR UR4, SR_CTAID.X ;  /* 0x00000000000479c3 */ /* 0x000e220000002500 */
[----:B------:R-:W1:Y:S07]  /*0030*/  LDCU UR5, c[0x0][0x390] ;  /* 0x00007200ff0577ac */ /* 0x000e6e0008000800 */
[----:B------:R-:W0:Y:S02]  /*0040*/  LDC R7, c[0x0][0x360] ;  /* 0x0000d800ff077b82 */ /* 0x000e240000000800 */
[----:B0-----:R-:W-:-:S05]  /*0050*/  IMAD R7, R7, UR4, R0 ;  /* 0x0000000407077c24 */ /* 0x001fca000f8e0200 */
[----:B-1----:R-:W-:-:S13]  /*0060*/  ISETP.GE.AND P0, PT, R7, UR5, PT ;  /* 0x0000000507007c0c */ /* 0x002fda000bf06270 */
[----:B------:R-:W-:Y:S05]  /*0070*/  @P0 EXIT ;  /* 0x000000000000094d */ /* 0x000fea0003800000 */
[----:B------:R-:W0:Y:S01]  /*0080*/  LDC.64 R2, c[0x0][0x380] ;  /* 0x0000e000ff027b82 */ /* 0x000e220000000a00 */
[----:B------:R-:W1:Y:S01]  /*0090*/  LDCU.64 UR4, c[0x0][0x358] ;  /* 0x00006b00ff0477ac */ /* 0x000e620008000a00 */
[----:B------:R-:W2:Y:S06]  /*00a0*/  LDCU.64 UR6, c[0x3][URZ] ;  /* 0x00c00000ff0677ac */ /* 0x000eac0008000a00 */
[----:B------:R-:W3:Y:S01]  /*00b0*/  LDC.64 R4, c[0x0][0x388] ;  /* 0x0000e200ff047b82 */ /* 0x000ee20000000a00 */
[----:B0-----:R-:W-:-:S06]  /*00c0*/  IMAD.WIDE R2, R7, 0x4, R2 ;  /* 0x0000000407027825 */ /* 0x001fcc00078e0202 */
[----:B-1----:R-:W2:Y:S01]  /*00d0*/  LDG.E R2, desc[UR4][R2.64] ;  /* 0x0000000402027981 */ /* 0x002ea2000c1e1900 */
[----:B---3--:R-:W-:Y:S01]  /*00e0*/  IMAD.WIDE R4, R7, 0x4, R4 ;  /* 0x0000000407047825 */ /* 0x008fe200078e0204 */
[----:B--2---:R-:W-:-:S04]  /*00f0*/  IADD3 R0, PT, PT, R2, UR6, RZ ;  /* 0x0000000602007c10 */ /* 0x004fc8000fffe0ff */
[----:B------:R-:W-:-:S05]  /*0100*/  I2FP.F32.S32 R0, R0 ;  /* 0x0000000000007245 */ /* 0x000fca0000201400 */
[----:B------:R-:W-:-:S04]  /*0110*/  FMUL R0, R0, UR7 ;  /* 0x0000000700007c20 */ /* 0x000fc80008400000 */
[----:B------:R-:W0:Y:S02]  /*0120*/  F2I.TRUNC.NTZ R9, R0 ;  /* 0x0000000000097305 */ /* 0x000e24000020f100 */
[----:B0-----:R-:W-:Y:S01]  /*0130*/  STG.E desc[UR4][R4.64], R9 ;  /* 0x0000000904007986 */ /* 0x001fe2000c101904 */
[----:B------:R-:W-:Y:S05]  /*0140*/  EXIT ;  /* 0x000000000000794d */ /* 0x000fea0003800000 */
.L_x_0:
[----:B------:R-:W-:-:S00]  /*0150*/  BRA `(.L_x_0) ;  /* 0xfffffffc00fc7947 */ /* 0x000fc0000383ffff */
[----:B------:R-:W-:-:S00]  /*0160*/  NOP ;  /* 0x0000000000007918 */ /* 0x000fc00000000000 */
        /* <DEDUP_REMOVED lines=9> */
.L_x_1:


//--------------------- .nv.shared.reserved.0     --------------------------
	.section	.nv.shared.reserved.0,"aw",@nobits
	.weak		__nv_reservedSMEM_offset_0_alias
	.size		__nv_reservedSMEM_offset_0_alias, 0, 64
	.other		__nv_reservedSMEM_offset_0_alias,@"STO_CUDA_RESERVED_SHARED STV_DEFAULT"
__nv_reservedSMEM_offset_0_alias:
	.zero		0
	.zero		64


//--------------------- .nv.constant0._Z13processKernelPKiPii --------------------------
	.section	.nv.constant0._Z13processKernelPKiPii,"a",@progbits
	.sectionflags	@""
	.align	4
.nv.constant0._Z13processKernelPKiPii:
	.zero		916


//--------------------- SYMBOLS --------------------------

	.type		.nv.reservedSmem.offset0,@object
	.size		.nv.reservedSmem.offset0,0x4
